	.headerflags	@"EF_CUDA_TEXMODE_UNIFIED EF_CUDA_64BIT_ADDRESS EF_CUDA_ACCELERATORS EF_CUDA_SM90 EF_CUDA_VIRTUAL_SM(EF_CUDA_SM90)"
	.elftype	@"ET_EXEC"


//--------------------- .nv.info                  --------------------------
	.section	.nv.info,"",@"SHT_CUDA_INFO"
	.align	4


	//----- nvinfo : EIATTR_REGCOUNT
	.align		4
        /*0000*/ 	.byte	0x04, 0x2f
        /*0002*/ 	.short	(.L_4 - .L_3)
	.align		4
.L_3:
        /*0004*/ 	.word	index@(triton_red_fused_add_embedding_mean_pow_sub_3)
        /*0008*/ 	.word	0x00000018


	//----- nvinfo : EIATTR_MIN_STACK_SIZE
	.align		4
.L_4:
        /*000c*/ 	.byte	0x04, 0x12
        /*000e*/ 	.short	(.L_6 - .L_5)
	.align		4
.L_5:
        /*0010*/ 	.word	index@(triton_red_fused_add_embedding_mean_pow_sub_3)
        /*0014*/ 	.word	0x00000000


	//----- nvinfo : EIATTR_FRAME_SIZE
	.align		4
.L_6:
        /*0018*/ 	.byte	0x04, 0x11
        /*001a*/ 	.short	(.L_8 - .L_7)
	.align		4
.L_7:
        /*001c*/ 	.word	index@(triton_red_fused_add_embedding_mean_pow_sub_3)
        /*0020*/ 	.word	0x00000000


	//----- nvinfo : EIATTR_MIN_STACK_SIZE
	.align		4
.L_8:
        /*0024*/ 	.byte	0x04, 0x12
        /*0026*/ 	.short	(.L_10 - .L_9)
	.align		4
.L_9:
        /*0028*/ 	.word	index@(triton_red_fused_add_embedding_mean_pow_sub_3)
        /*002c*/ 	.word	0x00000000
.L_10:


//--------------------- .nv.info.triton_red_fused_add_embedding_mean_pow_sub_3 --------------------------
	.section	.nv.info.triton_red_fused_add_embedding_mean_pow_sub_3,"",@"SHT_CUDA_INFO"
	.sectionflags	@""
	.align	4


	//----- nvinfo : EIATTR_CUDA_API_VERSION
	.align		4
        /*0000*/ 	.byte	0x04, 0x37
        /*0002*/ 	.short	(.L_12 - .L_11)
.L_11:
        /*0004*/ 	.word	0x0000007c


	//----- nvinfo : EIATTR_KPARAM_INFO
	.align		4
.L_12:
        /*0008*/ 	.byte	0x04, 0x17
        /*000a*/ 	.short	(.L_14 - .L_13)
.L_13:
        /*000c*/ 	.word	0x00000000
        /*0010*/ 	.short	0x0005
        /*0012*/ 	.short	0x0028
        /*0014*/ 	.byte	0x00, 0xf0, 0x11, 0x00


	//----- nvinfo : EIATTR_KPARAM_INFO
	.align		4
.L_14:
        /*0018*/ 	.byte	0x04, 0x17
        /*001a*/ 	.short	(.L_16 - .L_15)
.L_15:
        /*001c*/ 	.word	0x00000000
        /*0020*/ 	.short	0x0004
        /*0022*/ 	.short	0x0020
        /*0024*/ 	.byte	0x00, 0xf4, 0x21, 0x00


	//----- nvinfo : EIATTR_KPARAM_INFO
	.align		4
.L_16:
        /*0028*/ 	.byte	0x04, 0x17
        /*002a*/ 	.short	(.L_18 - .L_17)
.L_17:
        /*002c*/ 	.word	0x00000000
        /*0030*/ 	.short	0x0003
        /*0032*/ 	.short	0x0018
        /*0034*/ 	.byte	0x00, 0xf4, 0x21, 0x00


	//----- nvinfo : EIATTR_KPARAM_INFO
	.align		4
.L_18:
        /*0038*/ 	.byte	0x04, 0x17
        /*003a*/ 	.short	(.L_20 - .L_19)
.L_19:
        /*003c*/ 	.word	0x00000000
        /*0040*/ 	.short	0x0002
        /*0042*/ 	.short	0x0010
        /*0044*/ 	.byte	0x00, 0xf4, 0x21, 0x00


	//----- nvinfo : EIATTR_KPARAM_INFO
	.align		4
.L_20:
        /*0048*/ 	.byte	0x04, 0x17
        /*004a*/ 	.short	(.L_22 - .L_21)
.L_21:
        /*004c*/ 	.word	0x00000000
        /*0050*/ 	.short	0x0001
        /*0052*/ 	.short	0x0008
        /*0054*/ 	.byte	0x00, 0xf4, 0x21, 0x00


	//----- nvinfo : EIATTR_KPARAM_INFO
	.align		4
.L_22:
        /*0058*/ 	.byte	0x04, 0x17
        /*005a*/ 	.short	(.L_24 - .L_23)
.L_23:
        /*005c*/ 	.word	0x00000000
        /*0060*/ 	.short	0x0000
        /*0062*/ 	.short	0x0000
        /*0064*/ 	.byte	0x00, 0xf4, 0x21, 0x00


	//----- nvinfo : EIATTR_SPARSE_MMA_MASK
	.align		4
.L_24:
        /*0068*/ 	.byte	0x03, 0x50
        /*006a*/ 	.short	0x0000


	//----- nvinfo : EIATTR_MAXREG_COUNT
	.align		4
        /*006c*/ 	.byte	0x03, 0x1b
        /*006e*/ 	.short	0x00ff


	//----- nvinfo : EIATTR_EXTERNS
	.align		4
        /*0070*/ 	.byte	0x04, 0x0f
        /*0072*/ 	.short	(.L_26 - .L_25)


	//   ....[0]....
	.align		4
.L_25:
        /*0074*/ 	.word	index@(__assertfail)


	//----- nvinfo : EIATTR_COOP_GROUP_MASK_REGIDS
	.align		4
.L_26:
        /*0078*/ 	.byte	0x04, 0x29
        /*007a*/ 	.short	(.L_28 - .L_27)


	//   ....[0]....
.L_27:
        /*007c*/ 	.word	0xffffffff


	//   ....[1]....
        /*0080*/ 	.word	0xffffffff


	//   ....[2]....
        /*0084*/ 	.word	0xffffffff


	//   ....[3]....
        /*0088*/ 	.word	0xffffffff


	//   ....[4]....
        /*008c*/ 	.word	0xffffffff


	//   ....[5]....
        /*0090*/ 	.word	0xffffffff


	//----- nvinfo : EIATTR_COOP_GROUP_INSTR_OFFSETS
	.align		4
.L_28:
        /*0094*/ 	.byte	0x04, 0x28
        /*0096*/ 	.short	(.L_30 - .L_29)


	//   ....[0]....
.L_29:
        /*0098*/ 	.word	0x000006d0


	//   ....[1]....
        /*009c*/ 	.word	0x000006f0


	//   ....[2]....
        /*00a0*/ 	.word	0x00000710


	//   ....[3]....
        /*00a4*/ 	.word	0x00000730


	//   ....[4]....
        /*00a8*/ 	.word	0x00000760


	//   ....[5]....
        /*00ac*/ 	.word	0x00000820


	//----- nvinfo : EIATTR_SYSCALL_OFFSETS
	.align		4
.L_30:
        /*00b0*/ 	.byte	0x04, 0x46
        /*00b2*/ 	.short	(.L_32 - .L_31)


	//   ....[0]....
.L_31:
        /*00b4*/ 	.word	0x000009d0


	//----- nvinfo : EIATTR_EXIT_INSTR_OFFSETS
	.align		4
.L_32:
        /*00b8*/ 	.byte	0x04, 0x1c
        /*00ba*/ 	.short	(.L_34 - .L_33)


	//   ....[0]....
.L_33:
        /*00bc*/ 	.word	0x00000890


	//   ....[1]....
        /*00c0*/ 	.word	0x000008d0


	//----- nvinfo : EIATTR_REQNTID
	.align		4
.L_34:
        /*00c4*/ 	.byte	0x04, 0x10
        /*00c6*/ 	.short	(.L_36 - .L_35)
.L_35:
        /*00c8*/ 	.word	0x00000040
        /*00cc*/ 	.word	0x00000001
        /*00d0*/ 	.word	0x00000001


	//----- nvinfo : EIATTR_CRS_STACK_SIZE
	.align		4
.L_36:
        /*00d4*/ 	.byte	0x04, 0x1e
        /*00d6*/ 	.short	(.L_38 - .L_37)
.L_37:
        /*00d8*/ 	.word	0x00000000


	//----- nvinfo : EIATTR_CBANK_PARAM_SIZE
	.align		4
.L_38:
        /*00dc*/ 	.byte	0x03, 0x19
        /*00de*/ 	.short	0x002c


	//----- nvinfo : EIATTR_PARAM_CBANK
	.align		4
        /*00e0*/ 	.byte	0x04, 0x0a
        /*00e2*/ 	.short	(.L_40 - .L_39)
	.align		4
.L_39:
        /*00e4*/ 	.word	index@(.nv.constant0.triton_red_fused_add_embedding_mean_pow_sub_3)
        /*00e8*/ 	.short	0x0210
        /*00ea*/ 	.short	0x002c


	//----- nvinfo : EIATTR_SW_WAR
	.align		4
.L_40:
        /*00ec*/ 	.byte	0x04, 0x36
        /*00ee*/ 	.short	(.L_42 - .L_41)
.L_41:
        /*00f0*/ 	.word	0x00000008
.L_42:


//--------------------- .nv.callgraph             --------------------------
	.section	.nv.callgraph,"",@"SHT_CUDA_CALLGRAPH"
	.align	4
	.sectionentsize	8
	.align		4
        /*0000*/ 	.word	0x00000000
	.align		4
        /*0004*/ 	.word	0xffffffff
	.align		4
        /*0008*/ 	.word	index@(triton_red_fused_add_embedding_mean_pow_sub_3)
	.align		4
        /*000c*/ 	.word	index@(__assertfail)
	.align		4
        /*0010*/ 	.word	0x00000000
	.align		4
        /*0014*/ 	.word	0xfffffffe
	.align		4
        /*0018*/ 	.word	0x00000000
	.align		4
        /*001c*/ 	.word	0xfffffffd
	.align		4
        /*0020*/ 	.word	0x00000000
	.align		4
        /*0024*/ 	.word	0xfffffffc


//--------------------- .nv.constant4             --------------------------
	.section	.nv.constant4,"a",@progbits
	.align	8
	.align		8
.nv.constant4:
        /*0000*/ 	.dword	__assertfail
	.align		8
        /*0008*/ 	.dword	assertFunc_0
	.align		8
        /*0010*/ 	.dword	assertFile_0
	.align		8
        /*0018*/ 	.dword	assertMessage_0


//--------------------- .text.triton_red_fused_add_embedding_mean_pow_sub_3 --------------------------
	.section	.text.triton_red_fused_add_embedding_mean_pow_sub_3,"ax",@progbits
	.sectionflags	@"SHF_BARRIERS=1"
	.align	128
        .global         triton_red_fused_add_embedding_mean_pow_sub_3
        .type           triton_red_fused_add_embedding_mean_pow_sub_3,@function
        .size           triton_red_fused_add_embedding_mean_pow_sub_3,(.L_x_3 - triton_red_fused_add_embedding_mean_pow_sub_3)
        .other          triton_red_fused_add_embedding_mean_pow_sub_3,@"STO_CUDA_ENTRY STV_DEFAULT"
triton_red_fused_add_embedding_mean_pow_sub_3:
.text.triton_red_fused_add_embedding_mean_pow_sub_3:
[----:B------:R-:W0:Y:S02]  /*0000*/  LDC R1, c[0x0][0x28] ;  /* 0x00000a00ff017b82 */ /* 0x000e240000000800 */
[----:B------:R-:W1:Y:S01]  /*0010*/  S2R R16, SR_TID.X ;  /* 0x0000000000107919 */ /* 0x000e620000002100 */
[----:B------:R-:W-:Y:S01]  /*0020*/  ULDC.64 UR6, c[0x0][0x220] ;  /* 0x0000880000067ab9 */ /* 0x000fe20000000a00 */
[----:B------:R-:W-:Y:S01]  /*0030*/  ULDC.64 UR4, c[0x0][0x208] ;  /* 0x0000820000047ab9 */ /* 0x000fe20000000a00 */
[----:B-1----:R-:W-:-:S05]  /*0040*/  LOP3.LUT R0, R16, 0x3f, RZ, 0xc0, !PT ;  /* 0x0000003f10007812 */ /* 0x002fca00078ec0ff */
[----:B------:R-:W-:-:S05]  /*0050*/  IMAD.SHL.U32 R2, R0, 0x2, RZ ;  /* 0x0000000200027824 */ /* 0x000fca00078e00ff */
[----:B------:R-:W-:-:S04]  /*0060*/  LOP3.LUT R2, R2, 0x78, RZ, 0xc0, !PT ;  /* 0x0000007802027812 */ /* 0x000fc800078ec0ff */
[----:B------:R-:W-:-:S05]  /*0070*/  IADD3 R2, P0, R2, UR6, RZ ;  /* 0x0000000602027c10 */ /* 0x000fca000ff1e0ff */
[----:B------:R-:W-:-:S06]  /*0080*/  IMAD.X R3, RZ, RZ, UR7, P0 ;  /* 0x00000007ff037e24 */ /* 0x000fcc00080e06ff */
[----:B------:R-:W2:Y:S02]  /*0090*/  LDG.E.EL.64 R2, desc[UR4][R2.64] ;  /* 0x0000000402027981 */ /* 0x000ea4000c2e1b00 */
[----:B--2---:R-:W-:-:S04]  /*00a0*/  SHF.R.U32.HI R7, RZ, 0x1d, R3 ;  /* 0x0000001dff077819 */ /* 0x004fc80000011603 */
[----:B------:R-:W-:-:S04]  /*00b0*/  LOP3.LUT R7, R7, 0x4, RZ, 0xc0, !PT ;  /* 0x0000000407077812 */ /* 0x000fc800078ec0ff */
[----:B------:R-:W-:-:S05]  /*00c0*/  IADD3 R7, P0, R2, R7, RZ ;  /* 0x0000000702077210 */ /* 0x000fca0007f1e0ff */
[----:B------:R-:W-:Y:S01]  /*00d0*/  IMAD.X R9, RZ, RZ, R3, P0 ;  /* 0x000000ffff097224 */ /* 0x000fe200000e0603 */
[----:B------:R-:W-:-:S04]  /*00e0*/  ISETP.GE.U32.AND P0, PT, R7, 0x4, PT ;  /* 0x000000040700780c */ /* 0x000fc80003f06070 */
[----:B------:R-:W-:-:S13]  /*00f0*/  ISETP.GE.U32.AND.EX P0, PT, R9, RZ, PT, P0 ;  /* 0x000000ff0900720c */ /* 0x000fda0003f06100 */
[----:B------:R-:W-:Y:S05]  /*0100*/  @P0 BRA `(.L_x_0) ;  /* 0x0000000400f40947 */ /* 0x000fea0003800000 */
[----:B------:R-:W1:Y:S01]  /*0110*/  LDC.64 R4, c[0x0][0x218] ;  /* 0x00008600ff047b82 */ /* 0x000e620000000a00 */
[----:B------:R-:W-:-:S05]  /*0120*/  IMAD.SHL.U32 R8, R16, 0x4, RZ ;  /* 0x0000000410087824 */ /* 0x000fca00078e00ff */
[----:B------:R-:W-:Y:S02]  /*0130*/  LOP3.LUT R6, R7, 0xc, R8, 0xf8, !PT ;  /* 0x0000000c07067812 */ /* 0x000fe400078ef808 */
[----:B------:R-:W2:Y:S01]  /*0140*/  LDC.64 R2, c[0x0][0x228] ;  /* 0x00008a00ff027b82 */ /* 0x000ea20000000a00 */
[----:B-1----:R-:W-:-:S05]  /*0150*/  IMAD.WIDE.U32 R4, R0, 0x4, R4 ;  /* 0x0000000400047825 */ /* 0x002fca00078e0004 */
[----:B------:R-:W3:Y:S01]  /*0160*/  LDG.E.EF R18, desc[UR4][R4.64] ;  /* 0x0000000404127981 */ /* 0x000ee2000c0e1900 */
[----:B------:R-:W-:Y:S05]  /*0170*/  WARPSYNC.ALL ;  /* 0x0000000000007948 */ /* 0x000fea0003800000 */
[----:B------:R-:W-:Y:S01]  /*0180*/  BAR.SYNC.DEFER_BLOCKING 0x0 ;  /* 0x0000000000007b1d */ /* 0x000fe20000010000 */
[----:B--2---:R-:W-:-:S04]  /*0190*/  LEA R12, P0, R6, R2, 0x2 ;  /* 0x00000002060c7211 */ /* 0x004fc800078010ff */
[----:B------:R-:W-:Y:S01]  /*01a0*/  LEA.HI.X R13, R6, R3, R9, 0x2, P0 ;  /* 0x00000003060d7211 */ /* 0x000fe200000f1409 */
[----:B------:R-:W-:Y:S01]  /*01b0*/  IMAD.SHL.U32 R10, R0, 0x2, RZ ;  /* 0x00000002000a7824 */ /* 0x000fe200078e00ff */
[----:B------:R-:W-:-:S03]  /*01c0*/  ULDC.64 UR8, c[0x0][0x230] ;  /* 0x00008c0000087ab9 */ /* 0x000fc60000000a00 */
[----:B------:R-:W3:Y:S01]  /*01d0*/  LDG.E.EL R9, desc[UR4][R12.64] ;  /* 0x000000040c097981 */ /* 0x000ee2000c2e1900 */
[----:B------:R-:W-:-:S04]  /*01e0*/  LOP3.LUT R14, R10, 0x80, RZ, 0xfc, !PT ;  /* 0x000000800a0e7812 */ /* 0x000fc800078efcff */
[----:B------:R-:W-:Y:S02]  /*01f0*/  LOP3.LUT R14, R14, 0xf8, RZ, 0xc0, !PT ;  /* 0x000000f80e0e7812 */ /* 0x000fe400078ec0ff */
[----:B------:R-:W-:Y:S02]  /*0200*/  LEA R6, P0, R0, UR8, 0x2 ;  /* 0x0000000800067c11 */ /* 0x000fe4000f8010ff */
[----:B------:R-:W-:-:S03]  /*0210*/  IADD3 R14, P1, R14, UR6, RZ ;  /* 0x000000060e0e7c10 */ /* 0x000fc6000ff3e0ff */
[----:B------:R-:W-:Y:S02]  /*0220*/  IMAD.X R7, RZ, RZ, UR9, P0 ;  /* 0x00000009ff077e24 */ /* 0x000fe400080e06ff */
[----:B------:R-:W-:Y:S02]  /*0230*/  IMAD.X R15, RZ, RZ, UR7, P1 ;  /* 0x00000007ff0f7e24 */ /* 0x000fe400088e06ff */
[----:B---3--:R-:W-:-:S04]  /*0240*/  FADD R9, -R18, R9 ;  /* 0x0000000912097221 */ /* 0x008fc80000000100 */
[----:B------:R-:W-:-:S05]  /*0250*/  FADD R11, R18, R9 ;  /* 0x00000009120b7221 */ /* 0x000fca0000000000 */
[----:B------:R1:W-:Y:S04]  /*0260*/  STG.E desc[UR4][R6.64], R11 ;  /* 0x0000000b06007986 */ /* 0x0003e8000c101904 */
[----:B------:R-:W2:Y:S02]  /*0270*/  LDG.E.EL.64 R12, desc[UR4][R14.64] ;  /* 0x000000040e0c7981 */ /* 0x000ea4000c2e1b00 */
[----:B--2---:R-:W-:-:S04]  /*0280*/  SHF.R.U32.HI R17, RZ, 0x1d, R13 ;  /* 0x0000001dff117819 */ /* 0x004fc8000001160d */
[----:B------:R-:W-:-:S04]  /*0290*/  LOP3.LUT R17, R17, 0x4, RZ, 0xc0, !PT ;  /* 0x0000000411117812 */ /* 0x000fc800078ec0ff */
[----:B------:R-:W-:-:S05]  /*02a0*/  IADD3 R17, P0, R12, R17, RZ ;  /* 0x000000110c117210 */ /* 0x000fca0007f1e0ff */
[----:B------:R-:W-:Y:S01]  /*02b0*/  IMAD.X R12, RZ, RZ, R13, P0 ;  /* 0x000000ffff0c7224 */ /* 0x000fe200000e060d */
[----:B------:R-:W-:-:S04]  /*02c0*/  ISETP.GT.U32.AND P0, PT, R17, 0x3, PT ;  /* 0x000000031100780c */ /* 0x000fc80003f04070 */
[----:B------:R-:W-:-:S13]  /*02d0*/  ISETP.GT.U32.AND.EX P0, PT, R12, RZ, PT, P0 ;  /* 0x000000ff0c00720c */ /* 0x000fda0003f04100 */
[----:B-1----:R-:W-:Y:S05]  /*02e0*/  @P0 BRA `(.L_x_0) ;  /* 0x00000004007c0947 */ /* 0x002fea0003800000 */
[----:B------:R-:W2:Y:S01]  /*02f0*/  LDG.E.EF R18, desc[UR4][R4.64+0x100] ;  /* 0x0001000404127981 */ /* 0x000ea2000c0e1900 */
[----:B------:R-:W-:Y:S01]  /*0300*/  LOP3.LUT R11, R17, 0xc, R8, 0xf8, !PT ;  /* 0x0000000c110b7812 */ /* 0x000fe200078ef808 */
[----:B------:R-:W-:Y:S05]  /*0310*/  WARPSYNC.ALL ;  /* 0x0000000000007948 */ /* 0x000fea0003800000 */
[----:B------:R-:W-:Y:S01]  /*0320*/  BAR.SYNC.DEFER_BLOCKING 0x0 ;  /* 0x0000000000007b1d */ /* 0x000fe20000010000 */
[----:B------:R-:W-:-:S04]  /*0330*/  LEA R14, P0, R11, R2, 0x2 ;  /* 0x000000020b0e7211 */ /* 0x000fc800078010ff */
[----:B------:R-:W-:-:S05]  /*0340*/  LEA.HI.X R15, R11, R3, R12, 0x2, P0 ;  /* 0x000000030b0f7211 */ /* 0x000fca00000f140c */
[----:B------:R-:W2:Y:S01]  /*0350*/  LDG.E.EL R11, desc[UR4][R14.64] ;  /* 0x000000040e0b7981 */ /* 0x000ea2000c2e1900 */
[----:B------:R-:W-:-:S04]  /*0360*/  LOP3.LUT R12, R10, 0x100, RZ, 0xfc, !PT ;  /* 0x000001000a0c7812 */ /* 0x000fc800078efcff */
[----:B------:R-:W-:-:S04]  /*0370*/  LOP3.LUT R12, R12, 0x178, RZ, 0xc0, !PT ;  /* 0x000001780c0c7812 */ /* 0x000fc800078ec0ff */
[----:B------:R-:W-:-:S05]  /*0380*/  IADD3 R12, P0, R12, UR6, RZ ;  /* 0x000000060c0c7c10 */ /* 0x000fca000ff1e0ff */
[----:B------:R-:W-:Y:S02]  /*0390*/  IMAD.X R13, RZ, RZ, UR7, P0 ;  /* 0x00000007ff0d7e24 */ /* 0x000fe400080e06ff */
[----:B--2---:R-:W-:-:S04]  /*03a0*/  FADD R11, -R18, R11 ;  /* 0x0000000b120b7221 */ /* 0x004fc80000000100 */
        /* <DEDUP_REMOVED lines=37> */
[----:B------:R-:W-:-:S06]  /*0600*/  LEA.HI.X R13, R13, R3, R14, 0x2, P0 ;  /* 0x000000030d0d7211 */ /* 0x000fcc00000f140e */
[----:B------:R-:W2:Y:S01]  /*0610*/  LDG.E.EL R13, desc[UR4][R12.64] ;  /* 0x000000040c0d7981 */ /* 0x000ea2000c2e1900 */
[----:B------:R-:W-:-:S04]  /*0620*/  FMUL R14, R11, R11 ;  /* 0x0000000b0b0e7220 */ /* 0x000fc80000400000 */
[----:B------:R-:W-:-:S04]  /*0630*/  FFMA R9, R9, R9, R14 ;  /* 0x0000000909097223 */ /* 0x000fc8000000000e */
[----:B------:R-:W-:Y:S01]  /*0640*/  FFMA R9, R10, R10, R9 ;  /* 0x0000000a0a097223 */ /* 0x000fe20000000009 */
[----:B------:R-:W1:Y:S01]  /*0650*/  S2R R20, SR_CgaCtaId ;  /* 0x0000000000147919 */ /* 0x000e620000008800 */
[----:B------:R-:W-:Y:S02]  /*0660*/  MOV R11, 0x400 ;  /* 0x00000400000b7802 */ /* 0x000fe40000000f00 */
[C---:B------:R-:W-:Y:S02]  /*0670*/  LOP3.LUT P0, RZ, R16.reuse, 0x1f, RZ, 0xc0, !PT ;  /* 0x0000001f10ff7812 */ /* 0x040fe4000780c0ff */
[----:B------:R-:W-:Y:S02]  /*0680*/  ISETP.GE.AND P1, PT, R16, 0x2, PT ;  /* 0x000000021000780c */ /* 0x000fe40003f26270 */
[----:B-1----:R-:W-:-:S05]  /*0690*/  PRMT R11, R20, 0x654, R11 ;  /* 0x00000654140b7816 */ /* 0x002fca000000000b */
[----:B------:R-:W-:Y:S02]  /*06a0*/  IMAD.IADD R8, R8, 0x1, R11 ;  /* 0x0000000108087824 */ /* 0x000fe400078e020b */
[----:B--2---:R-:W-:-:S04]  /*06b0*/  FADD R10, -R4, R13 ;  /* 0x0000000d040a7221 */ /* 0x004fc80000000100 */
[----:B------:R-:W-:-:S05]  /*06c0*/  FFMA R9, R10, R10, R9 ;  /* 0x0000000a0a097223 */ /* 0x000fca0000000009 */
[----:B------:R-:W1:Y:S02]  /*06d0*/  SHFL.BFLY PT, R14, R9, 0x10, 0x1f ;  /* 0x0e001f00090e7f89 */ /* 0x000e6400000e0000 */
[----:B-1----:R-:W-:-:S05]  /*06e0*/  FADD R14, R9, R14 ;  /* 0x0000000e090e7221 */ /* 0x002fca0000000000 */
[----:B------:R-:W1:Y:S02]  /*06f0*/  SHFL.BFLY PT, R3, R14, 0x8, 0x1f ;  /* 0x0d001f000e037f89 */ /* 0x000e6400000e0000 */
[----:B-1----:R-:W-:-:S05]  /*0700*/  FADD R3, R14, R3 ;  /* 0x000000030e037221 */ /* 0x002fca0000000000 */
[----:B------:R-:W1:Y:S02]  /*0710*/  SHFL.BFLY PT, R18, R3, 0x4, 0x1f ;  /* 0x0c801f0003127f89 */ /* 0x000e6400000e0000 */
[----:B-1----:R-:W-:-:S05]  /*0720*/  FADD R18, R3, R18 ;  /* 0x0000001203127221 */ /* 0x002fca0000000000 */
[----:B------:R-:W1:Y:S01]  /*0730*/  SHFL.BFLY PT, R5, R18, 0x2, 0x1f ;  /* 0x0c401f0012057f89 */ /* 0x000e6200000e0000 */
[----:B------:R-:W-:Y:S01]  /*0740*/  SHF.R.U32.HI R9, RZ, 0x3, R16 ;  /* 0x00000003ff097819 */ /* 0x000fe20000011610 */
[----:B-1----:R-:W-:-:S05]  /*0750*/  FADD R5, R18, R5 ;  /* 0x0000000512057221 */ /* 0x002fca0000000000 */
[----:B------:R-:W1:Y:S01]  /*0760*/  SHFL.BFLY PT, R12, R5, 0x1, 0x1f ;  /* 0x0c201f00050c7f89 */ /* 0x000e6200000e0000 */
[----:B------:R-:W-:Y:S01]  /*0770*/  LOP3.LUT R9, R9, 0x4, RZ, 0xc0, !PT ;  /* 0x0000000409097812 */ /* 0x000fe200078ec0ff */
[----:B------:R-:W-:-:S04]  /*0780*/  FADD R3, R4, R10 ;  /* 0x0000000a04037221 */ /* 0x000fc80000000000 */
[----:B------:R-:W-:Y:S01]  /*0790*/  IMAD.IADD R9, R9, 0x1, R11 ;  /* 0x0000000109097824 */ /* 0x000fe200078e020b */
[----:B------:R-:W-:Y:S01]  /*07a0*/  STG.E desc[UR4][R6.64+0x300], R3 ;  /* 0x0003000306007986 */ /* 0x000fe2000c101904 */
[----:B-1----:R-:W-:-:S05]  /*07b0*/  FADD R12, R5, R12 ;  /* 0x0000000c050c7221 */ /* 0x002fca0000000000 */
[----:B------:R-:W-:Y:S01]  /*07c0*/  @!P0 STS [R9], R12 ;  /* 0x0000000c09008388 */ /* 0x000fe20000000800 */
[----:B------:R-:W-:Y:S06]  /*07d0*/  BAR.SYNC.DEFER_BLOCKING 0x0 ;  /* 0x0000000000007b1d */ /* 0x000fec0000010000 */
[----:B------:R-:W1:Y:S01]  /*07e0*/  @!P1 LDS R2, [R8] ;  /* 0x0000000008029984 */ /* 0x000e620000000800 */
[----:B------:R-:W-:-:S04]  /*07f0*/  LOP3.LUT R4, R16, 0x1, RZ, 0xc0, !PT ;  /* 0x0000000110047812 */ /* 0x000fc800078ec0ff */
[----:B------:R-:W-:-:S04]  /*0800*/  ISETP.NE.U32.AND P0, PT, R4, 0x1, PT ;  /* 0x000000010400780c */ /* 0x000fc80003f05070 */
[----:B------:R-:W-:Y:S01]  /*0810*/  ISETP.LT.AND P0, PT, R16, 0x2, P0 ;  /* 0x000000021000780c */ /* 0x000fe20000701270 */
[----:B-1----:R-:W1:Y:S02]  /*0820*/  SHFL.BFLY PT, R5, R2, 0x1, 0x1f ;  /* 0x0c201f0002057f89 */ /* 0x002e6400000e0000 */
[----:B-1----:R-:W-:-:S10]  /*0830*/  FADD R5, R2, R5 ;  /* 0x0000000502057221 */ /* 0x002fd40000000000 */
[----:B------:R1:W-:Y:S01]  /*0840*/  @P0 STS [R8], R5 ;  /* 0x0000000508000388 */ /* 0x0003e20000000800 */
[----:B------:R-:W-:Y:S01]  /*0850*/  BAR.SYNC.DEFER_BLOCKING 0x0 ;  /* 0x0000000000007b1d */ /* 0x000fe20000010000 */
[----:B------:R-:W-:-:S05]  /*0860*/  ISETP.NE.AND P0, PT, R0, RZ, PT ;  /* 0x000000ff0000720c */ /* 0x000fca0003f05270 */
[----:B------:R-:W2:Y:S02]  /*0870*/  LDS R11, [R11] ;  /* 0x000000000b0b7984 */ /* 0x000ea40000000800 */
[----:B------:R-:W-:Y:S06]  /*0880*/  BAR.SYNC.DEFER_BLOCKING 0x0 ;  /* 0x0000000000007b1d */ /* 0x000fec0000010000 */
[----:B-1----:R-:W-:Y:S05]  /*0890*/  @P0 EXIT ;  /* 0x000000000000094d */ /* 0x002fea0003800000 */
[----:B------:R-:W0:Y:S01]  /*08a0*/  LDC.64 R2, c[0x0][0x210] ;  /* 0x00008400ff027b82 */ /* 0x000e220000000a00 */
[----:B--2---:R-:W-:-:S05]  /*08b0*/  FMUL R11, R11, 0.00390625 ;  /* 0x3b8000000b0b7820 */ /* 0x004fca0000400000 */
[----:B0-----:R-:W-:Y:S01]  /*08c0*/  STG.E desc[UR4][R2.64], R11 ;  /* 0x0000000b02007986 */ /* 0x001fe2000c101904 */
[----:B------:R-:W-:Y:S05]  /*08d0*/  EXIT ;  /* 0x000000000000794d */ /* 0x000fea0003800000 */
.L_x_0:
[----:B------:R-:W-:Y:S01]  /*08e0*/  MOV R0, 0x0 ;  /* 0x0000000000007802 */ /* 0x000fe20000000f00 */
[----:B------:R-:W-:Y:S01]  /*08f0*/  ULDC.64 UR8, c[0x4][0x18] ;  /* 0x0100060000087ab9 */ /* 0x000fe20000000a00 */
[----:B------:R-:W-:Y:S01]  /*0900*/  ULDC.64 UR10, c[0x4][0x8] ;  /* 0x01000200000a7ab9 */ /* 0x000fe20000000a00 */
[----:B------:R-:W-:Y:S01]  /*0910*/  IMAD.U32 R4, RZ, RZ, UR8 ;  /* 0x00000008ff047e24 */ /* 0x000fe2000f8e00ff */
[----:B------:R1:W2:Y:S01]  /*0920*/  LDC.64 R2, c[0x4][R0] ;  /* 0x0100000000027b82 */ /* 0x0002a20000000a00 */
[----:B------:R-:W-:Y:S01]  /*0930*/  IMAD.U32 R5, RZ, RZ, UR9 ;  /* 0x00000009ff057e24 */ /* 0x000fe2000f8e00ff */
[----:B------:R-:W-:Y:S01]  /*0940*/  ULDC.64 UR8, c[0x4][0x10] ;  /* 0x0100040000087ab9 */ /* 0x000fe20000000a00 */
[----:B------:R-:W-:Y:S02]  /*0950*/  IMAD.U32 R10, RZ, RZ, UR10 ;  /* 0x0000000aff0a7e24 */ /* 0x000fe4000f8e00ff */
[----:B------:R-:W-:Y:S02]  /*0960*/  IMAD.U32 R6, RZ, RZ, UR8 ;  /* 0x00000008ff067e24 */ /* 0x000fe4000f8e00ff */
[----:B------:R-:W-:-:S02]  /*0970*/  IMAD.U32 R7, RZ, RZ, UR9 ;  /* 0x00000009ff077e24 */ /* 0x000fc4000f8e00ff */
[----:B------:R-:W-:Y:S02]  /*0980*/  IMAD.U32 R11, RZ, RZ, UR11 ;  /* 0x0000000bff0b7e24 */ /* 0x000fe4000f8e00ff */
[----:B-1----:R-:W-:-:S07]  /*0990*/  IMAD.MOV.U32 R8, RZ, RZ, 0x27 ;  /* 0x00000027ff087424 */ /* 0x002fce00078e00ff */
[----:B------:R-:W-:Y:S02]  /*09a0*/  IMAD.MOV.U32 R12, RZ, RZ, 0x1 ;  /* 0x00000001ff0c7424 */ /* 0x000fe400078e00ff */
[----:B------:R-:W-:-:S07]  /*09b0*/  IMAD.MOV.U32 R13, RZ, RZ, RZ ;  /* 0x000000ffff0d7224 */ /* 0x000fce00078e00ff */
[----:B------:R-:W-:-:S07]  /*09c0*/  LEPC R20, `(.L_x_1) ;  /* 0x000000001014794e */ /* 0x000fce0000000000 */
[----:B0-2---:R-:W-:Y:S05]  /*09d0*/  CALL.ABS.NOINC R2 ;  /* 0x0000000002007343 */ /* 0x005fea0003c00000 */
.L_x_1:
[----:B------:R-:W-:Y:S05]  /*09e0*/  BRA `(.L_x_1) ;  /* 0xfffffffc00fc7947 */ /* 0x000fea000383ffff */
.L_x_2:
[----:B------:R-:W-:-:S00]  /*09f0*/  BRA `(.L_x_2) ;  /* 0xfffffffc00fc7947 */ /* 0x000fc0000383ffff */
[----:B------:R-:W-:-:S00]  /*0a00*/  NOP ;  /* 0x0000000000007918 */ /* 0x000fc00000000000 */
[----:B------:R-:W-:-:S00]  /*0a10*/  NOP ;  /* 0x0000000000007918 */ /* 0x000fc00000000000 */
[----:B------:R-:W-:-:S00]  /*0a20*/  NOP ;  /* 0x0000000000007918 */ /* 0x000fc00000000000 */
[----:B------:R-:W-:-:S00]  /*0a30*/  NOP ;  /* 0x0000000000007918 */ /* 0x000fc00000000000 */
[----:B------:R-:W-:-:S00]  /*0a40*/  NOP ;  /* 0x0000000000007918 */ /* 0x000fc00000000000 */
[----:B------:R-:W-:-:S00]  /*0a50*/  NOP ;  /* 0x0000000000007918 */ /* 0x000fc00000000000 */
[----:B------:R-:W-:-:S00]  /*0a60*/  NOP ;  /* 0x0000000000007918 */ /* 0x000fc00000000000 */
[----:B------:R-:W-:-:S00]  /*0a70*/  NOP ;  /* 0x0000000000007918 */ /* 0x000fc00000000000 */
.L_x_3:


//--------------------- .nv.global.init           --------------------------
	.section	.nv.global.init,"aw",@progbits
.nv.global.init:
	.type		assertFunc_0,@object
	.size		assertFunc_0,(assertMessage_0 - assertFunc_0)
assertFunc_0:
        /*0000*/ 	.byte	0x75, 0x6e, 0x6b, 0x6e, 0x6f, 0x77, 0x6e, 0x00
	.type		assertMessage_0,@object
	.size		assertMessage_0,(assertFile_0 - assertMessage_0)
assertMessage_0:
        /*0008*/ 	.byte	0x69, 0x6e, 0x64, 0x65, 0x78, 0x20, 0x6f, 0x75, 0x74, 0x20, 0x6f, 0x66, 0x20, 0x62, 0x6f, 0x75
        /*0018*/ 	.byte	0x6e, 0x64, 0x73, 0x3a, 0x20, 0x30, 0x20, 0x3c, 0x3d, 0x20, 0x74, 0x6d, 0x70, 0x35, 0x20, 0x3c
        /*0028*/ 	.byte	0x20, 0x34, 0x00
	.type		assertFile_0,@object
	.size		assertFile_0,(.L_1 - assertFile_0)
assertFile_0:
        /*002b*/ 	.byte	0x69, 0x6e, 0x64, 0x75, 0x63, 0x74, 0x6f, 0x72, 0x5f, 0x63, 0x61, 0x63, 0x68, 0x65, 0x2f, 0x79
        /*003b*/ 	.byte	0x6e, 0x2f, 0x63, 0x79, 0x6e, 0x73, 0x37, 0x6a, 0x69, 0x67, 0x78, 0x61, 0x36, 0x70, 0x67, 0x75
        /*004b*/ 	.byte	0x73, 0x7a, 0x67, 0x65, 0x37, 0x6c, 0x78, 0x79, 0x75, 0x33, 0x6c, 0x66, 0x78, 0x74, 0x68, 0x61
        /*005b*/ 	.byte	0x6d, 0x7a, 0x62, 0x6d, 0x70, 0x69, 0x61, 0x73, 0x75, 0x7a, 0x6c, 0x6f, 0x6b, 0x65, 0x72, 0x77
        /*006b*/ 	.byte	0x67, 0x72, 0x35, 0x7a, 0x79, 0x62, 0x2e, 0x70, 0x79, 0x00
.L_1:


//--------------------- .nv.shared.triton_red_fused_add_embedding_mean_pow_sub_3 --------------------------
	.section	.nv.shared.triton_red_fused_add_embedding_mean_pow_sub_3,"aw",@nobits
	.sectionflags	@""
	.align	16
	.zero		1024


//--------------------- .nv.constant0.triton_red_fused_add_embedding_mean_pow_sub_3 --------------------------
	.section	.nv.constant0.triton_red_fused_add_embedding_mean_pow_sub_3,"a",@progbits
	.sectionflags	@""
	.align	4
.nv.constant0.triton_red_fused_add_embedding_mean_pow_sub_3:
	.zero		572


//--------------------- SYMBOLS --------------------------

	.type		__assertfail,@function
